//
// Generated by NVIDIA NVVM Compiler
//
// Compiler Build ID: CL-36424714
// Cuda compilation tools, release 13.0, V13.0.88
// Based on NVVM 20.0.0
//

.version 9.0
.target sm_100
.address_size 64

	// .globl	_Z17calculateOnDevicePiS_S_i

.visible .entry _Z17calculateOnDevicePiS_S_i(
	.param .u64 .ptr .align 1 _Z17calculateOnDevicePiS_S_i_param_0,
	.param .u64 .ptr .align 1 _Z17calculateOnDevicePiS_S_i_param_1,
	.param .u64 .ptr .align 1 _Z17calculateOnDevicePiS_S_i_param_2,
	.param .u32 _Z17calculateOnDevicePiS_S_i_param_3
)
{
	.reg .pred 	%p<2>;
	.reg .b32 	%r<7>;
	.reg .b64 	%rd<11>;

	ld.param.u64 	%rd1, [_Z17calculateOnDevicePiS_S_i_param_0];
	ld.param.u64 	%rd2, [_Z17calculateOnDevicePiS_S_i_param_1];
	ld.param.u64 	%rd3, [_Z17calculateOnDevicePiS_S_i_param_2];
	ld.param.u32 	%r2, [_Z17calculateOnDevicePiS_S_i_param_3];
	mov.u32 	%r1, %tid.x;
	setp.gt.u32 	%p1, %r1, 9;
	@%p1 bra 	$L__BB0_2;
	cvta.to.global.u64 	%rd4, %rd2;
	cvta.to.global.u64 	%rd5, %rd3;
	cvta.to.global.u64 	%rd6, %rd1;
	mul.wide.u32 	%rd7, %r1, 4;
	add.s64 	%rd8, %rd4, %rd7;
	ld.global.u32 	%r3, [%rd8];
	add.s64 	%rd9, %rd5, %rd7;
	ld.global.u32 	%r4, [%rd9];
	mul.lo.s32 	%r5, %r4, %r2;
	sub.s32 	%r6, %r3, %r5;
	add.s64 	%rd10, %rd6, %rd7;
	st.global.u32 	[%rd10], %r6;
$L__BB0_2:
	ret;

}


// ===== COMPILED SASS (sm_100) =====

	.target	sm_100

	.elftype	@"ET_EXEC"


//--------------------- .note.nv.tkinfo           --------------------------
	.section	.note.nv.tkinfo,"",@"SHT_NOTE"
	.sectionflags	@"SHF_NOTE_NV_TKINFO"
	.tkinfo
        /*0018*/ 	.word	0x00000002
        /*0030*/ 	.string	""
        /*0030*/ 	.string	"ptxas"
        /*0030*/ 	.string	"Cuda compilation tools, release 13.0, V13.0.88"
        /*0030*/ 	.string	"Build cuda_13.0.r13.0/compiler.36424714_0"
        /*0030*/ 	.string	"-arch sm_100 -m 64 "



//--------------------- .note.nv.cuinfo           --------------------------
	.section	.note.nv.cuinfo,"",@"SHT_NOTE"
	.sectionflags	@"SHF_NOTE_NV_CUINFO"
        /*0018*/ 	.short	0x0002
        /*001a*/ 	.short	0x0064
        /*001c*/ 	.short	0x0082
	.zero		2


//--------------------- .nv.info                  --------------------------
	.section	.nv.info,"",@"SHT_CUDA_INFO"
	.align	4


	//----- nvinfo : EIATTR_REGCOUNT
	.align		4
        /*0000*/ 	.byte	0x04, 0x2f
        /*0002*/ 	.short	(.L_1 - .L_0)
	.align		4
.L_0:
        /*0004*/ 	.word	index@(_Z17calculateOnDevicePiS_S_i)
        /*0008*/ 	.word	0x0000000e


	//----- nvinfo : EIATTR_FRAME_SIZE
	.align		4
.L_1:
        /*000c*/ 	.byte	0x04, 0x11
        /*000e*/ 	.short	(.L_3 - .L_2)
	.align		4
.L_2:
        /*0010*/ 	.word	index@(_Z17calculateOnDevicePiS_S_i)
        /*0014*/ 	.word	0x00000000


	//----- nvinfo : EIATTR_MIN_STACK_SIZE
	.align		4
.L_3:
        /*0018*/ 	.byte	0x04, 0x12
        /*001a*/ 	.short	(.L_5 - .L_4)
	.align		4
.L_4:
        /*001c*/ 	.word	index@(_Z17calculateOnDevicePiS_S_i)
        /*0020*/ 	.word	0x00000000
.L_5:


//--------------------- .nv.compat                --------------------------
	.section	.nv.compat,"",@"SHT_CUDA_COMPAT_INFO"
	.align	4
        /*0000*/ 	.byte	0x02, 0x09, 0x00, 0x00, 0x02, 0x02, 0x01, 0x00, 0x02, 0x05, 0x05, 0x00, 0x03, 0x07, 0x01, 0x01
        /*0010*/ 	.byte	0x02, 0x03, 0x00, 0x00, 0x02, 0x06, 0x01, 0x00, 0x04, 0x0b, 0x08, 0x00, 0x09, 0x00, 0x00, 0x00
        /*0020*/ 	.byte	0x00, 0x00, 0x00, 0x00


//--------------------- .nv.info._Z17calculateOnDevicePiS_S_i --------------------------
	.section	.nv.info._Z17calculateOnDevicePiS_S_i,"",@"SHT_CUDA_INFO"
	.sectionflags	@""
	.align	4


	//----- nvinfo : EIATTR_CUDA_API_VERSION
	.align		4
        /*0000*/ 	.byte	0x04, 0x37
        /*0002*/ 	.short	(.L_7 - .L_6)
.L_6:
        /*0004*/ 	.word	0x00000082


	//----- nvinfo : EIATTR_KPARAM_INFO
	.align		4
.L_7:
        /*0008*/ 	.byte	0x04, 0x17
        /*000a*/ 	.short	(.L_9 - .L_8)
.L_8:
        /*000c*/ 	.word	0x00000000
        /*0010*/ 	.short	0x0003
        /*0012*/ 	.short	0x0018
        /*0014*/ 	.byte	0x00, 0xf0, 0x11, 0x00


	//----- nvinfo : EIATTR_KPARAM_INFO
	.align		4
.L_9:
        /*0018*/ 	.byte	0x04, 0x17
        /*001a*/ 	.short	(.L_11 - .L_10)
.L_10:
        /*001c*/ 	.word	0x00000000
        /*0020*/ 	.short	0x0002
        /*0022*/ 	.short	0x0010
        /*0024*/ 	.byte	0x00, 0xf5, 0x21, 0x00


	//----- nvinfo : EIATTR_KPARAM_INFO
	.align		4
.L_11:
        /*0028*/ 	.byte	0x04, 0x17
        /*002a*/ 	.short	(.L_13 - .L_12)
.L_12:
        /*002c*/ 	.word	0x00000000
        /*0030*/ 	.short	0x0001
        /*0032*/ 	.short	0x0008
        /*0034*/ 	.byte	0x00, 0xf5, 0x21, 0x00


	//----- nvinfo : EIATTR_KPARAM_INFO
	.align		4
.L_13:
        /*0038*/ 	.byte	0x04, 0x17
        /*003a*/ 	.short	(.L_15 - .L_14)
.L_14:
        /*003c*/ 	.word	0x00000000
        /*0040*/ 	.short	0x0000
        /*0042*/ 	.short	0x0000
        /*0044*/ 	.byte	0x00, 0xf5, 0x21, 0x00


	//----- nvinfo : EIATTR_SPARSE_MMA_MASK
	.align		4
.L_15:
        /*0048*/ 	.byte	0x03, 0x50
        /*004a*/ 	.short	0x0000


	//----- nvinfo : EIATTR_MAXREG_COUNT
	.align		4
        /*004c*/ 	.byte	0x03, 0x1b
        /*004e*/ 	.short	0x00ff


	//----- nvinfo : EIATTR_MERCURY_ISA_VERSION
	.align		4
        /*0050*/ 	.byte	0x03, 0x5f
        /*0052*/ 	.short	0x0101


	//----- nvinfo : EIATTR_VRC_CTA_INIT_COUNT
	.align		4
        /*0054*/ 	.byte	0x02, 0x4a
	.zero		1
	.zero		1


	//----- nvinfo : EIATTR_EXIT_INSTR_OFFSETS
	.align		4
        /*0058*/ 	.byte	0x04, 0x1c
        /*005a*/ 	.short	(.L_17 - .L_16)


	//   ....[0]....
.L_16:
        /*005c*/ 	.word	0x00000030


	//   ....[1]....
        /*0060*/ 	.word	0x00000110


	//----- nvinfo : EIATTR_CBANK_PARAM_SIZE
	.align		4
.L_17:
        /*0064*/ 	.byte	0x03, 0x19
        /*0066*/ 	.short	0x001c


	//----- nvinfo : EIATTR_PARAM_CBANK
	.align		4
        /*0068*/ 	.byte	0x04, 0x0a
        /*006a*/ 	.short	(.L_19 - .L_18)
	.align		4
.L_18:
        /*006c*/ 	.word	index@(.nv.constant0._Z17calculateOnDevicePiS_S_i)
        /*0070*/ 	.short	0x0380
        /*0072*/ 	.short	0x001c


	//----- nvinfo : EIATTR_SW_WAR
	.align		4
.L_19:
        /*0074*/ 	.byte	0x04, 0x36
        /*0076*/ 	.short	(.L_21 - .L_20)
.L_20:
        /*0078*/ 	.word	0x00000008
.L_21:


//--------------------- .nv.callgraph             --------------------------
	.section	.nv.callgraph,"",@"SHT_CUDA_CALLGRAPH"
	.align	4
	.sectionentsize	8
	.align		4
        /*0000*/ 	.word	0x00000000
	.align		4
        /*0004*/ 	.word	0xffffffff
	.align		4
        /*0008*/ 	.word	0x00000000
	.align		4
        /*000c*/ 	.word	0xfffffffe
	.align		4
        /*0010*/ 	.word	0x00000000
	.align		4
        /*0014*/ 	.word	0xfffffffd
	.align		4
        /*0018*/ 	.word	0x00000000
	.align		4
        /*001c*/ 	.word	0xfffffffc


//--------------------- .text._Z17calculateOnDevicePiS_S_i --------------------------
	.section	.text._Z17calculateOnDevicePiS_S_i,"ax",@progbits
	.align	128
        .global         _Z17calculateOnDevicePiS_S_i
        .type           _Z17calculateOnDevicePiS_S_i,@function
        .size           _Z17calculateOnDevicePiS_S_i,(.L_x_1 - _Z17calculateOnDevicePiS_S_i)
        .other          _Z17calculateOnDevicePiS_S_i,@"STO_CUDA_ENTRY STV_DEFAULT"
_Z17calculateOnDevicePiS_S_i:
.text._Z17calculateOnDevicePiS_S_i:
[----:B------:R-:W-:Y:S01]  /*0000*/  LDC R1, c[0x0][0x37c] ;  /* 0x0000df00ff017b82 */ /* 0x000fe20000000800 */
[----:B------:R-:W0:Y:S02]  /*0010*/  S2R R9, SR_TID.X ;  /* 0x0000000000097919 */ /* 0x000e240000002100 */
[----:B0-----:R-:W-:-:S13]  /*0020*/  ISETP.GT.U32.AND P0, PT, R9, 0x9, PT ;  /* 0x000000090900780c */ /* 0x001fda0003f04070 */
[----:B------:R-:W-:Y:S05]  /*0030*/  @P0 EXIT ;  /* 0x000000000000094d */ /* 0x000fea0003800000 */
[----:B------:R-:W0:Y:S01]  /*0040*/  LDC.64 R4, c[0x0][0x390] ;  /* 0x0000e400ff047b82 */ /* 0x000e220000000a00 */
[----:B------:R-:W1:Y:S01]  /*0050*/  LDCU.64 UR4, c[0x0][0x358] ;  /* 0x00006b00ff0477ac */ /* 0x000e620008000a00 */
[----:B------:R-:W2:Y:S06]  /*0060*/  LDCU UR6, c[0x0][0x398] ;  /* 0x00007300ff0677ac */ /* 0x000eac0008000800 */
[----:B------:R-:W3:Y:S08]  /*0070*/  LDC.64 R2, c[0x0][0x388] ;  /* 0x0000e200ff027b82 */ /* 0x000ef00000000a00 */
[----:B------:R-:W4:Y:S01]  /*0080*/  LDC.64 R6, c[0x0][0x380] ;  /* 0x0000e000ff067b82 */ /* 0x000f220000000a00 */
[----:B0-----:R-:W-:-:S06]  /*0090*/  IMAD.WIDE.U32 R4, R9, 0x4, R4 ;  /* 0x0000000409047825 */ /* 0x001fcc00078e0004 */
[----:B-1----:R-:W5:Y:S01]  /*00a0*/  LDG.E R4, desc[UR4][R4.64] ;  /* 0x0000000404047981 */ /* 0x002f62000c1e1900 */
[----:B---3--:R-:W-:-:S06]  /*00b0*/  IMAD.WIDE.U32 R2, R9, 0x4, R2 ;  /* 0x0000000409027825 */ /* 0x008fcc00078e0002 */
[----:B------:R-:W2:Y:S01]  /*00c0*/  LDG.E R2, desc[UR4][R2.64] ;  /* 0x0000000402027981 */ /* 0x000ea2000c1e1900 */
[----:B----4-:R-:W-:Y:S01]  /*00d0*/  IMAD.WIDE.U32 R6, R9, 0x4, R6 ;  /* 0x0000000409067825 */ /* 0x010fe200078e0006 */
[----:B-----5:R-:W-:-:S05]  /*00e0*/  IADD3 R11, PT, PT, -R4, RZ, RZ ;  /* 0x000000ff040b7210 */ /* 0x020fca0007ffe1ff */
[----:B--2---:R-:W-:-:S05]  /*00f0*/  IMAD R9, R11, UR6, R2 ;  /* 0x000000060b097c24 */ /* 0x004fca000f8e0202 */
[----:B------:R-:W-:Y:S01]  /*0100*/  STG.E desc[UR4][R6.64], R9 ;  /* 0x0000000906007986 */ /* 0x000fe2000c101904 */
[----:B------:R-:W-:Y:S05]  /*0110*/  EXIT ;  /* 0x000000000000794d */ /* 0x000fea0003800000 */
.L_x_0:
[----:B------:R-:W-:-:S00]  /*0120*/  BRA `(.L_x_0) ;  /* 0xfffffffc00fc7947 */ /* 0x000fc0000383ffff */
[----:B------:R-:W-:-:S00]  /*0130*/  NOP ;  /* 0x0000000000007918 */ /* 0x000fc00000000000 */
        /* <DEDUP_REMOVED lines=12> */
.L_x_1:


//--------------------- .nv.shared.reserved.0     --------------------------
	.section	.nv.shared.reserved.0,"aw",@nobits
	.weak		__nv_reservedSMEM_offset_0_alias
	.size		__nv_reservedSMEM_offset_0_alias, 0, 64
	.other		__nv_reservedSMEM_offset_0_alias,@"STO_CUDA_RESERVED_SHARED STV_DEFAULT"
__nv_reservedSMEM_offset_0_alias:
	.zero		0
	.zero		64


//--------------------- .nv.constant0._Z17calculateOnDevicePiS_S_i --------------------------
	.section	.nv.constant0._Z17calculateOnDevicePiS_S_i,"a",@progbits
	.sectionflags	@""
	.align	4
.nv.constant0._Z17calculateOnDevicePiS_S_i:
	.zero		924


//--------------------- SYMBOLS --------------------------

	.type		.nv.reservedSmem.offset0,@object
	.size		.nv.reservedSmem.offset0,0x4
